//
// Generated by NVIDIA NVVM Compiler
//
// Compiler Build ID: CL-36424714
// Cuda compilation tools, release 13.0, V13.0.88
// Based on NVVM 20.0.0
//

.version 9.0
.target sm_100
.address_size 64

	// .globl	_Z15warp_predicatedPfS_S_i

.visible .entry _Z15warp_predicatedPfS_S_i(
	.param .u64 .ptr .align 1 _Z15warp_predicatedPfS_S_i_param_0,
	.param .u64 .ptr .align 1 _Z15warp_predicatedPfS_S_i_param_1,
	.param .u64 .ptr .align 1 _Z15warp_predicatedPfS_S_i_param_2,
	.param .u32 _Z15warp_predicatedPfS_S_i_param_3
)
{
	.reg .pred 	%p<3>;
	.reg .b32 	%r<7>;
	.reg .b32 	%f<6>;
	.reg .b64 	%rd<11>;

	ld.param.u64 	%rd1, [_Z15warp_predicatedPfS_S_i_param_0];
	ld.param.u64 	%rd2, [_Z15warp_predicatedPfS_S_i_param_1];
	ld.param.u64 	%rd3, [_Z15warp_predicatedPfS_S_i_param_2];
	ld.param.u32 	%r2, [_Z15warp_predicatedPfS_S_i_param_3];
	mov.u32 	%r3, %ctaid.x;
	mov.u32 	%r4, %ntid.x;
	mov.u32 	%r5, %tid.x;
	mad.lo.s32 	%r1, %r3, %r4, %r5;
	setp.ge.s32 	%p1, %r1, %r2;
	@%p1 bra 	$L__BB0_2;
	cvta.to.global.u64 	%rd4, %rd1;
	cvta.to.global.u64 	%rd5, %rd2;
	cvta.to.global.u64 	%rd6, %rd3;
	mul.wide.s32 	%rd7, %r1, 4;
	add.s64 	%rd8, %rd4, %rd7;
	ld.global.f32 	%f1, [%rd8];
	add.f32 	%f2, %f1, %f1;
	add.s64 	%rd9, %rd5, %rd7;
	ld.global.f32 	%f3, [%rd9];
	mul.f32 	%f4, %f3, 0f40400000;
	and.b32  	%r6, %r1, 1;
	setp.eq.b32 	%p2, %r6, 1;
	selp.f32 	%f5, %f4, %f2, %p2;
	add.s64 	%rd10, %rd6, %rd7;
	st.global.f32 	[%rd10], %f5;
$L__BB0_2:
	ret;

}


// ===== COMPILED SASS (sm_100) =====

	.target	sm_100

	.elftype	@"ET_EXEC"


//--------------------- .note.nv.tkinfo           --------------------------
	.section	.note.nv.tkinfo,"",@"SHT_NOTE"
	.sectionflags	@"SHF_NOTE_NV_TKINFO"
	.tkinfo
        /*0018*/ 	.word	0x00000002
        /*0030*/ 	.string	""
        /*0030*/ 	.string	"ptxas"
        /*0030*/ 	.string	"Cuda compilation tools, release 13.0, V13.0.88"
        /*0030*/ 	.string	"Build cuda_13.0.r13.0/compiler.36424714_0"
        /*0030*/ 	.string	"-arch sm_100 -m 64 "



//--------------------- .note.nv.cuinfo           --------------------------
	.section	.note.nv.cuinfo,"",@"SHT_NOTE"
	.sectionflags	@"SHF_NOTE_NV_CUINFO"
        /*0018*/ 	.short	0x0002
        /*001a*/ 	.short	0x0064
        /*001c*/ 	.short	0x0082
	.zero		2


//--------------------- .nv.info                  --------------------------
	.section	.nv.info,"",@"SHT_CUDA_INFO"
	.align	4


	//----- nvinfo : EIATTR_REGCOUNT
	.align		4
        /*0000*/ 	.byte	0x04, 0x2f
        /*0002*/ 	.short	(.L_1 - .L_0)
	.align		4
.L_0:
        /*0004*/ 	.word	index@(_Z15warp_predicatedPfS_S_i)
        /*0008*/ 	.word	0x0000000e


	//----- nvinfo : EIATTR_FRAME_SIZE
	.align		4
.L_1:
        /*000c*/ 	.byte	0x04, 0x11
        /*000e*/ 	.short	(.L_3 - .L_2)
	.align		4
.L_2:
        /*0010*/ 	.word	index@(_Z15warp_predicatedPfS_S_i)
        /*0014*/ 	.word	0x00000000


	//----- nvinfo : EIATTR_MIN_STACK_SIZE
	.align		4
.L_3:
        /*0018*/ 	.byte	0x04, 0x12
        /*001a*/ 	.short	(.L_5 - .L_4)
	.align		4
.L_4:
        /*001c*/ 	.word	index@(_Z15warp_predicatedPfS_S_i)
        /*0020*/ 	.word	0x00000000
.L_5:


//--------------------- .nv.compat                --------------------------
	.section	.nv.compat,"",@"SHT_CUDA_COMPAT_INFO"
	.align	4
        /*0000*/ 	.byte	0x02, 0x09, 0x00, 0x00, 0x02, 0x02, 0x01, 0x00, 0x02, 0x05, 0x05, 0x00, 0x03, 0x07, 0x01, 0x01
        /*0010*/ 	.byte	0x02, 0x03, 0x00, 0x00, 0x02, 0x06, 0x01, 0x00, 0x04, 0x0b, 0x08, 0x00, 0x09, 0x00, 0x00, 0x00
        /*0020*/ 	.byte	0x00, 0x00, 0x00, 0x00


//--------------------- .nv.info._Z15warp_predicatedPfS_S_i --------------------------
	.section	.nv.info._Z15warp_predicatedPfS_S_i,"",@"SHT_CUDA_INFO"
	.sectionflags	@""
	.align	4


	//----- nvinfo : EIATTR_CUDA_API_VERSION
	.align		4
        /*0000*/ 	.byte	0x04, 0x37
        /*0002*/ 	.short	(.L_7 - .L_6)
.L_6:
        /*0004*/ 	.word	0x00000082


	//----- nvinfo : EIATTR_KPARAM_INFO
	.align		4
.L_7:
        /*0008*/ 	.byte	0x04, 0x17
        /*000a*/ 	.short	(.L_9 - .L_8)
.L_8:
        /*000c*/ 	.word	0x00000000
        /*0010*/ 	.short	0x0003
        /*0012*/ 	.short	0x0018
        /*0014*/ 	.byte	0x00, 0xf0, 0x11, 0x00


	//----- nvinfo : EIATTR_KPARAM_INFO
	.align		4
.L_9:
        /*0018*/ 	.byte	0x04, 0x17
        /*001a*/ 	.short	(.L_11 - .L_10)
.L_10:
        /*001c*/ 	.word	0x00000000
        /*0020*/ 	.short	0x0002
        /*0022*/ 	.short	0x0010
        /*0024*/ 	.byte	0x00, 0xf5, 0x21, 0x00


	//----- nvinfo : EIATTR_KPARAM_INFO
	.align		4
.L_11:
        /*0028*/ 	.byte	0x04, 0x17
        /*002a*/ 	.short	(.L_13 - .L_12)
.L_12:
        /*002c*/ 	.word	0x00000000
        /*0030*/ 	.short	0x0001
        /*0032*/ 	.short	0x0008
        /*0034*/ 	.byte	0x00, 0xf5, 0x21, 0x00


	//----- nvinfo : EIATTR_KPARAM_INFO
	.align		4
.L_13:
        /*0038*/ 	.byte	0x04, 0x17
        /*003a*/ 	.short	(.L_15 - .L_14)
.L_14:
        /*003c*/ 	.word	0x00000000
        /*0040*/ 	.short	0x0000
        /*0042*/ 	.short	0x0000
        /*0044*/ 	.byte	0x00, 0xf5, 0x21, 0x00


	//----- nvinfo : EIATTR_SPARSE_MMA_MASK
	.align		4
.L_15:
        /*0048*/ 	.byte	0x03, 0x50
        /*004a*/ 	.short	0x0000


	//----- nvinfo : EIATTR_MAXREG_COUNT
	.align		4
        /*004c*/ 	.byte	0x03, 0x1b
        /*004e*/ 	.short	0x00ff


	//----- nvinfo : EIATTR_MERCURY_ISA_VERSION
	.align		4
        /*0050*/ 	.byte	0x03, 0x5f
        /*0052*/ 	.short	0x0101


	//----- nvinfo : EIATTR_VRC_CTA_INIT_COUNT
	.align		4
        /*0054*/ 	.byte	0x02, 0x4a
	.zero		1
	.zero		1


	//----- nvinfo : EIATTR_EXIT_INSTR_OFFSETS
	.align		4
        /*0058*/ 	.byte	0x04, 0x1c
        /*005a*/ 	.short	(.L_17 - .L_16)


	//   ....[0]....
.L_16:
        /*005c*/ 	.word	0x00000070


	//   ....[1]....
        /*0060*/ 	.word	0x00000160


	//----- nvinfo : EIATTR_CBANK_PARAM_SIZE
	.align		4
.L_17:
        /*0064*/ 	.byte	0x03, 0x19
        /*0066*/ 	.short	0x001c


	//----- nvinfo : EIATTR_PARAM_CBANK
	.align		4
        /*0068*/ 	.byte	0x04, 0x0a
        /*006a*/ 	.short	(.L_19 - .L_18)
	.align		4
.L_18:
        /*006c*/ 	.word	index@(.nv.constant0._Z15warp_predicatedPfS_S_i)
        /*0070*/ 	.short	0x0380
        /*0072*/ 	.short	0x001c


	//----- nvinfo : EIATTR_SW_WAR
	.align		4
.L_19:
        /*0074*/ 	.byte	0x04, 0x36
        /*0076*/ 	.short	(.L_21 - .L_20)
.L_20:
        /*0078*/ 	.word	0x00000008
.L_21:


//--------------------- .nv.callgraph             --------------------------
	.section	.nv.callgraph,"",@"SHT_CUDA_CALLGRAPH"
	.align	4
	.sectionentsize	8
	.align		4
        /*0000*/ 	.word	0x00000000
	.align		4
        /*0004*/ 	.word	0xffffffff
	.align		4
        /*0008*/ 	.word	0x00000000
	.align		4
        /*000c*/ 	.word	0xfffffffe
	.align		4
        /*0010*/ 	.word	0x00000000
	.align		4
        /*0014*/ 	.word	0xfffffffd
	.align		4
        /*0018*/ 	.word	0x00000000
	.align		4
        /*001c*/ 	.word	0xfffffffc


//--------------------- .text._Z15warp_predicatedPfS_S_i --------------------------
	.section	.text._Z15warp_predicatedPfS_S_i,"ax",@progbits
	.align	128
        .global         _Z15warp_predicatedPfS_S_i
        .type           _Z15warp_predicatedPfS_S_i,@function
        .size           _Z15warp_predicatedPfS_S_i,(.L_x_1 - _Z15warp_predicatedPfS_S_i)
        .other          _Z15warp_predicatedPfS_S_i,@"STO_CUDA_ENTRY STV_DEFAULT"
_Z15warp_predicatedPfS_S_i:
.text._Z15warp_predicatedPfS_S_i:
[----:B------:R-:W-:Y:S01]  /*0000*/  LDC R1, c[0x0][0x37c] ;  /* 0x0000df00ff017b82 */ /* 0x000fe20000000800 */
[----:B------:R-:W0:Y:S07]  /*0010*/  S2R R0, SR_TID.X ;  /* 0x0000000000007919 */ /* 0x000e2e0000002100 */
[----:B------:R-:W0:Y:S01]  /*0020*/  S2UR UR4, SR_CTAID.X ;  /* 0x00000000000479c3 */ /* 0x000e220000002500 */
[----:B------:R-:W1:Y:S07]  /*0030*/  LDCU UR5, c[0x0][0x398] ;  /* 0x00007300ff0577ac */ /* 0x000e6e0008000800 */
[----:B------:R-:W0:Y:S02]  /*0040*/  LDC R9, c[0x0][0x360] ;  /* 0x0000d800ff097b82 */ /* 0x000e240000000800 */
[----:B0-----:R-:W-:-:S05]  /*0050*/  IMAD R9, R9, UR4, R0 ;  /* 0x0000000409097c24 */ /* 0x001fca000f8e0200 */
[----:B-1----:R-:W-:-:S13]  /*0060*/  ISETP.GE.AND P0, PT, R9, UR5, PT ;  /* 0x0000000509007c0c */ /* 0x002fda000bf06270 */
[----:B------:R-:W-:Y:S05]  /*0070*/  @P0 EXIT ;  /* 0x000000000000094d */ /* 0x000fea0003800000 */
[----:B------:R-:W0:Y:S01]  /*0080*/  LDC.64 R2, c[0x0][0x380] ;  /* 0x0000e000ff027b82 */ /* 0x000e220000000a00 */
[----:B------:R-:W1:Y:S07]  /*0090*/  LDCU.64 UR4, c[0x0][0x358] ;  /* 0x00006b00ff0477ac */ /* 0x000e6e0008000a00 */
[----:B------:R-:W2:Y:S08]  /*00a0*/  LDC.64 R4, c[0x0][0x388] ;  /* 0x0000e200ff047b82 */ /* 0x000eb00000000a00 */
[----:B------:R-:W3:Y:S01]  /*00b0*/  LDC.64 R6, c[0x0][0x390] ;  /* 0x0000e400ff067b82 */ /* 0x000ee20000000a00 */
[----:B0-----:R-:W-:-:S06]  /*00c0*/  IMAD.WIDE R2, R9, 0x4, R2 ;  /* 0x0000000409027825 */ /* 0x001fcc00078e0202 */
[----:B-1----:R-:W4:Y:S01]  /*00d0*/  LDG.E R2, desc[UR4][R2.64] ;  /* 0x0000000402027981 */ /* 0x002f22000c1e1900 */
[----:B--2---:R-:W-:-:S06]  /*00e0*/  IMAD.WIDE R4, R9, 0x4, R4 ;  /* 0x0000000409047825 */ /* 0x004fcc00078e0204 */
[----:B------:R-:W2:Y:S01]  /*00f0*/  LDG.E R4, desc[UR4][R4.64] ;  /* 0x0000000404047981 */ /* 0x000ea2000c1e1900 */
[----:B------:R-:W-:-:S04]  /*0100*/  LOP3.LUT R0, R9, 0x1, RZ, 0xc0, !PT ;  /* 0x0000000109007812 */ /* 0x000fc800078ec0ff */
[----:B------:R-:W-:Y:S01]  /*0110*/  ISETP.NE.U32.AND P0, PT, R0, 0x1, PT ;  /* 0x000000010000780c */ /* 0x000fe20003f05070 */
[----:B---3--:R-:W-:-:S04]  /*0120*/  IMAD.WIDE R6, R9, 0x4, R6 ;  /* 0x0000000409067825 */ /* 0x008fc800078e0206 */
[----:B----4-:R-:W-:-:S08]  /*0130*/  FADD R11, R2, R2 ;  /* 0x00000002020b7221 */ /* 0x010fd00000000000 */
[----:B--2---:R-:W-:-:S05]  /*0140*/  @!P0 FMUL R11, R4, 3 ;  /* 0x40400000040b8820 */ /* 0x004fca0000400000 */
[----:B------:R-:W-:Y:S01]  /*0150*/  STG.E desc[UR4][R6.64], R11 ;  /* 0x0000000b06007986 */ /* 0x000fe2000c101904 */
[----:B------:R-:W-:Y:S05]  /*0160*/  EXIT ;  /* 0x000000000000794d */ /* 0x000fea0003800000 */
.L_x_0:
[----:B------:R-:W-:-:S00]  /*0170*/  BRA `(.L_x_0) ;  /* 0xfffffffc00fc7947 */ /* 0x000fc0000383ffff */
[----:B------:R-:W-:-:S00]  /*0180*/  NOP ;  /* 0x0000000000007918 */ /* 0x000fc00000000000 */
[----:B------:R-:W-:-:S00]  /*0190*/  NOP ;  /* 0x0000000000007918 */ /* 0x000fc00000000000 */
[----:B------:R-:W-:-:S00]  /*01a0*/  NOP ;  /* 0x0000000000007918 */ /* 0x000fc00000000000 */
[----:B------:R-:W-:-:S00]  /*01b0*/  NOP ;  /* 0x0000000000007918 */ /* 0x000fc00000000000 */
[----:B------:R-:W-:-:S00]  /*01c0*/  NOP ;  /* 0x0000000000007918 */ /* 0x000fc00000000000 */
[----:B------:R-:W-:-:S00]  /*01d0*/  NOP ;  /* 0x0000000000007918 */ /* 0x000fc00000000000 */
[----:B------:R-:W-:-:S00]  /*01e0*/  NOP ;  /* 0x0000000000007918 */ /* 0x000fc00000000000 */
[----:B------:R-:W-:-:S00]  /*01f0*/  NOP ;  /* 0x0000000000007918 */ /* 0x000fc00000000000 */
.L_x_1:


//--------------------- .nv.shared.reserved.0     --------------------------
	.section	.nv.shared.reserved.0,"aw",@nobits
	.weak		__nv_reservedSMEM_offset_0_alias
	.size		__nv_reservedSMEM_offset_0_alias, 0, 64
	.other		__nv_reservedSMEM_offset_0_alias,@"STO_CUDA_RESERVED_SHARED STV_DEFAULT"
__nv_reservedSMEM_offset_0_alias:
	.zero		0
	.zero		64


//--------------------- .nv.constant0._Z15warp_predicatedPfS_S_i --------------------------
	.section	.nv.constant0._Z15warp_predicatedPfS_S_i,"a",@progbits
	.sectionflags	@""
	.align	4
.nv.constant0._Z15warp_predicatedPfS_S_i:
	.zero		924


//--------------------- SYMBOLS --------------------------

	.type		.nv.reservedSmem.offset0,@object
	.size		.nv.reservedSmem.offset0,0x4
